//
// Generated by NVIDIA NVVM Compiler
//
// Compiler Build ID: CL-36424714
// Cuda compilation tools, release 13.0, V13.0.88
// Based on NVVM 20.0.0
//

.version 9.0
.target sm_100
.address_size 64

	// .globl	_Z11init_matrixPfmf

.visible .entry _Z11init_matrixPfmf(
	.param .u64 .ptr .align 1 _Z11init_matrixPfmf_param_0,
	.param .u64 _Z11init_matrixPfmf_param_1,
	.param .f32 _Z11init_matrixPfmf_param_2
)
{
	.reg .pred 	%p<2>;
	.reg .b32 	%r<4>;
	.reg .b32 	%f<4>;
	.reg .b64 	%rd<13>;

	ld.param.u64 	%rd2, [_Z11init_matrixPfmf_param_0];
	ld.param.u64 	%rd3, [_Z11init_matrixPfmf_param_1];
	ld.param.f32 	%f1, [_Z11init_matrixPfmf_param_2];
	mov.u32 	%r1, %ctaid.x;
	mov.u32 	%r2, %ntid.x;
	mul.wide.u32 	%rd4, %r1, %r2;
	mov.u32 	%r3, %tid.x;
	cvt.u64.u32 	%rd5, %r3;
	add.s64 	%rd1, %rd4, %rd5;
	setp.ge.u64 	%p1, %rd1, %rd3;
	@%p1 bra 	$L__BB0_2;
	cvta.to.global.u64 	%rd6, %rd2;
	mul.hi.u64 	%rd7, %rd1, -1085102592571150095;
	shr.u64 	%rd8, %rd7, 4;
	mul.lo.s64 	%rd9, %rd8, 17;
	sub.s64 	%rd10, %rd1, %rd9;
	cvt.rn.f32.u64 	%f2, %rd10;
	fma.rn.f32 	%f3, %f2, 0f3A83126F, %f1;
	shl.b64 	%rd11, %rd1, 2;
	add.s64 	%rd12, %rd6, %rd11;
	st.global.f32 	[%rd12], %f3;
$L__BB0_2:
	ret;

}
	// .globl	_Z16naive_sgemm_fp32PKfS0_Pfiii
.visible .entry _Z16naive_sgemm_fp32PKfS0_Pfiii(
	.param .u64 .ptr .align 1 _Z16naive_sgemm_fp32PKfS0_Pfiii_param_0,
	.param .u64 .ptr .align 1 _Z16naive_sgemm_fp32PKfS0_Pfiii_param_1,
	.param .u64 .ptr .align 1 _Z16naive_sgemm_fp32PKfS0_Pfiii_param_2,
	.param .u32 _Z16naive_sgemm_fp32PKfS0_Pfiii_param_3,
	.param .u32 _Z16naive_sgemm_fp32PKfS0_Pfiii_param_4,
	.param .u32 _Z16naive_sgemm_fp32PKfS0_Pfiii_param_5
)
{
	.reg .pred 	%p<13>;
	.reg .b32 	%r<41>;
	.reg .b32 	%f<68>;
	.reg .b64 	%rd<53>;

	ld.param.u64 	%rd7, [_Z16naive_sgemm_fp32PKfS0_Pfiii_param_0];
	ld.param.u64 	%rd8, [_Z16naive_sgemm_fp32PKfS0_Pfiii_param_1];
	ld.param.u64 	%rd6, [_Z16naive_sgemm_fp32PKfS0_Pfiii_param_2];
	ld.param.u32 	%r20, [_Z16naive_sgemm_fp32PKfS0_Pfiii_param_3];
	ld.param.u32 	%r18, [_Z16naive_sgemm_fp32PKfS0_Pfiii_param_4];
	ld.param.u32 	%r19, [_Z16naive_sgemm_fp32PKfS0_Pfiii_param_5];
	cvta.to.global.u64 	%rd1, %rd8;
	cvta.to.global.u64 	%rd2, %rd7;
	mov.u32 	%r21, %ctaid.y;
	mov.u32 	%r22, %ntid.y;
	mov.u32 	%r23, %tid.y;
	mad.lo.s32 	%r1, %r21, %r22, %r23;
	mov.u32 	%r24, %ctaid.x;
	mov.u32 	%r25, %ntid.x;
	mov.u32 	%r26, %tid.x;
	mad.lo.s32 	%r2, %r24, %r25, %r26;
	setp.ge.s32 	%p1, %r1, %r20;
	setp.ge.s32 	%p2, %r2, %r18;
	or.pred  	%p3, %p1, %p2;
	@%p3 bra 	$L__BB1_14;
	setp.lt.s32 	%p4, %r19, 1;
	mov.f32 	%f67, 0f00000000;
	@%p4 bra 	$L__BB1_13;
	mul.lo.s32 	%r3, %r19, %r1;
	and.b32  	%r4, %r19, 7;
	setp.lt.u32 	%p5, %r19, 8;
	mov.f32 	%f67, 0f00000000;
	mov.b32 	%r39, 0;
	@%p5 bra 	$L__BB1_5;
	and.b32  	%r39, %r19, 2147483640;
	neg.s32 	%r37, %r39;
	shl.b32 	%r7, %r18, 3;
	mul.wide.u32 	%rd9, %r3, 4;
	add.s64 	%rd10, %rd9, %rd2;
	add.s64 	%rd52, %rd10, 16;
	mov.f32 	%f67, 0f00000000;
	mul.wide.s32 	%rd13, %r18, 4;
	mov.u32 	%r36, %r2;
$L__BB1_4:
	.pragma "nounroll";
	ld.global.f32 	%f17, [%rd52+-16];
	mul.wide.s32 	%rd11, %r36, 4;
	add.s64 	%rd12, %rd1, %rd11;
	ld.global.f32 	%f18, [%rd12];
	fma.rn.f32 	%f19, %f17, %f18, %f67;
	ld.global.f32 	%f20, [%rd52+-12];
	add.s64 	%rd14, %rd12, %rd13;
	ld.global.f32 	%f21, [%rd14];
	fma.rn.f32 	%f22, %f20, %f21, %f19;
	ld.global.f32 	%f23, [%rd52+-8];
	add.s64 	%rd15, %rd14, %rd13;
	ld.global.f32 	%f24, [%rd15];
	fma.rn.f32 	%f25, %f23, %f24, %f22;
	ld.global.f32 	%f26, [%rd52+-4];
	add.s64 	%rd16, %rd15, %rd13;
	ld.global.f32 	%f27, [%rd16];
	fma.rn.f32 	%f28, %f26, %f27, %f25;
	ld.global.f32 	%f29, [%rd52];
	add.s64 	%rd17, %rd16, %rd13;
	ld.global.f32 	%f30, [%rd17];
	fma.rn.f32 	%f31, %f29, %f30, %f28;
	ld.global.f32 	%f32, [%rd52+4];
	add.s64 	%rd18, %rd17, %rd13;
	ld.global.f32 	%f33, [%rd18];
	fma.rn.f32 	%f34, %f32, %f33, %f31;
	ld.global.f32 	%f35, [%rd52+8];
	add.s64 	%rd19, %rd18, %rd13;
	ld.global.f32 	%f36, [%rd19];
	fma.rn.f32 	%f37, %f35, %f36, %f34;
	ld.global.f32 	%f38, [%rd52+12];
	add.s64 	%rd20, %rd19, %rd13;
	ld.global.f32 	%f39, [%rd20];
	fma.rn.f32 	%f67, %f38, %f39, %f37;
	add.s32 	%r37, %r37, 8;
	add.s32 	%r36, %r36, %r7;
	add.s64 	%rd52, %rd52, 32;
	setp.ne.s32 	%p6, %r37, 0;
	@%p6 bra 	$L__BB1_4;
$L__BB1_5:
	setp.eq.s32 	%p7, %r4, 0;
	@%p7 bra 	$L__BB1_13;
	and.b32  	%r13, %r19, 3;
	setp.lt.u32 	%p8, %r4, 4;
	@%p8 bra 	$L__BB1_8;
	add.s32 	%r28, %r39, %r3;
	mul.wide.u32 	%rd21, %r28, 4;
	add.s64 	%rd22, %rd2, %rd21;
	ld.global.f32 	%f41, [%rd22];
	mad.lo.s32 	%r29, %r39, %r18, %r2;
	mul.wide.s32 	%rd23, %r29, 4;
	add.s64 	%rd24, %rd1, %rd23;
	ld.global.f32 	%f42, [%rd24];
	fma.rn.f32 	%f43, %f41, %f42, %f67;
	cvt.u64.u32 	%rd25, %r3;
	cvt.u64.u32 	%rd26, %r39;
	add.s64 	%rd27, %rd26, %rd25;
	shl.b64 	%rd28, %rd27, 2;
	add.s64 	%rd29, %rd2, %rd28;
	ld.global.f32 	%f44, [%rd29+4];
	mul.wide.s32 	%rd30, %r18, 4;
	add.s64 	%rd31, %rd24, %rd30;
	ld.global.f32 	%f45, [%rd31];
	fma.rn.f32 	%f46, %f44, %f45, %f43;
	ld.global.f32 	%f47, [%rd29+8];
	add.s64 	%rd32, %rd31, %rd30;
	ld.global.f32 	%f48, [%rd32];
	fma.rn.f32 	%f49, %f47, %f48, %f46;
	ld.global.f32 	%f50, [%rd29+12];
	add.s64 	%rd33, %rd32, %rd30;
	ld.global.f32 	%f51, [%rd33];
	fma.rn.f32 	%f67, %f50, %f51, %f49;
	add.s32 	%r39, %r39, 4;
$L__BB1_8:
	setp.eq.s32 	%p9, %r13, 0;
	@%p9 bra 	$L__BB1_13;
	setp.eq.s32 	%p10, %r13, 1;
	@%p10 bra 	$L__BB1_11;
	add.s32 	%r30, %r39, %r3;
	mul.wide.u32 	%rd34, %r30, 4;
	add.s64 	%rd35, %rd2, %rd34;
	ld.global.f32 	%f53, [%rd35];
	mad.lo.s32 	%r31, %r39, %r18, %r2;
	mul.wide.s32 	%rd36, %r31, 4;
	add.s64 	%rd37, %rd1, %rd36;
	ld.global.f32 	%f54, [%rd37];
	fma.rn.f32 	%f55, %f53, %f54, %f67;
	cvt.u64.u32 	%rd38, %r3;
	cvt.u64.u32 	%rd39, %r39;
	add.s64 	%rd40, %rd39, %rd38;
	shl.b64 	%rd41, %rd40, 2;
	add.s64 	%rd42, %rd2, %rd41;
	ld.global.f32 	%f56, [%rd42+4];
	mul.wide.s32 	%rd43, %r18, 4;
	add.s64 	%rd44, %rd37, %rd43;
	ld.global.f32 	%f57, [%rd44];
	fma.rn.f32 	%f67, %f56, %f57, %f55;
	add.s32 	%r39, %r39, 2;
$L__BB1_11:
	and.b32  	%r32, %r19, 1;
	setp.eq.b32 	%p11, %r32, 1;
	not.pred 	%p12, %p11;
	@%p12 bra 	$L__BB1_13;
	add.s32 	%r33, %r39, %r3;
	mul.wide.u32 	%rd45, %r33, 4;
	add.s64 	%rd46, %rd2, %rd45;
	ld.global.f32 	%f58, [%rd46];
	mad.lo.s32 	%r34, %r39, %r18, %r2;
	mul.wide.s32 	%rd47, %r34, 4;
	add.s64 	%rd48, %rd1, %rd47;
	ld.global.f32 	%f59, [%rd48];
	fma.rn.f32 	%f67, %f58, %f59, %f67;
$L__BB1_13:
	mad.lo.s32 	%r35, %r18, %r1, %r2;
	cvta.to.global.u64 	%rd49, %rd6;
	mul.wide.s32 	%rd50, %r35, 4;
	add.s64 	%rd51, %rd49, %rd50;
	st.global.f32 	[%rd51], %f67;
$L__BB1_14:
	ret;

}


// ===== COMPILED SASS (sm_100) =====

	.target	sm_100

	.elftype	@"ET_EXEC"


//--------------------- .note.nv.tkinfo           --------------------------
	.section	.note.nv.tkinfo,"",@"SHT_NOTE"
	.sectionflags	@"SHF_NOTE_NV_TKINFO"
	.tkinfo
        /*0018*/ 	.word	0x00000002
        /*0030*/ 	.string	""
        /*0030*/ 	.string	"ptxas"
        /*0030*/ 	.string	"Cuda compilation tools, release 13.0, V13.0.88"
        /*0030*/ 	.string	"Build cuda_13.0.r13.0/compiler.36424714_0"
        /*0030*/ 	.string	"-arch sm_100 -m 64 "



//--------------------- .note.nv.cuinfo           --------------------------
	.section	.note.nv.cuinfo,"",@"SHT_NOTE"
	.sectionflags	@"SHF_NOTE_NV_CUINFO"
        /*0018*/ 	.short	0x0002
        /*001a*/ 	.short	0x0064
        /*001c*/ 	.short	0x0082
	.zero		2


//--------------------- .nv.info                  --------------------------
	.section	.nv.info,"",@"SHT_CUDA_INFO"
	.align	4


	//----- nvinfo : EIATTR_REGCOUNT
	.align		4
        /*0000*/ 	.byte	0x04, 0x2f
        /*0002*/ 	.short	(.L_1 - .L_0)
	.align		4
.L_0:
        /*0004*/ 	.word	index@(_Z11init_matrixPfmf)
        /*0008*/ 	.word	0x0000000c


	//----- nvinfo : EIATTR_FRAME_SIZE
	.align		4
.L_1:
        /*000c*/ 	.byte	0x04, 0x11
        /*000e*/ 	.short	(.L_3 - .L_2)
	.align		4
.L_2:
        /*0010*/ 	.word	index@(_Z11init_matrixPfmf)
        /*0014*/ 	.word	0x00000000


	//----- nvinfo : EIATTR_REGCOUNT
	.align		4
.L_3:
        /*0018*/ 	.byte	0x04, 0x2f
        /*001a*/ 	.short	(.L_5 - .L_4)
	.align		4
.L_4:
        /*001c*/ 	.word	index@(_Z16naive_sgemm_fp32PKfS0_Pfiii)
        /*0020*/ 	.word	0x00000020


	//----- nvinfo : EIATTR_FRAME_SIZE
	.align		4
.L_5:
        /*0024*/ 	.byte	0x04, 0x11
        /*0026*/ 	.short	(.L_7 - .L_6)
	.align		4
.L_6:
        /*0028*/ 	.word	index@(_Z16naive_sgemm_fp32PKfS0_Pfiii)
        /*002c*/ 	.word	0x00000000


	//----- nvinfo : EIATTR_MIN_STACK_SIZE
	.align		4
.L_7:
        /*0030*/ 	.byte	0x04, 0x12
        /*0032*/ 	.short	(.L_9 - .L_8)
	.align		4
.L_8:
        /*0034*/ 	.word	index@(_Z16naive_sgemm_fp32PKfS0_Pfiii)
        /*0038*/ 	.word	0x00000000


	//----- nvinfo : EIATTR_MIN_STACK_SIZE
	.align		4
.L_9:
        /*003c*/ 	.byte	0x04, 0x12
        /*003e*/ 	.short	(.L_11 - .L_10)
	.align		4
.L_10:
        /*0040*/ 	.word	index@(_Z11init_matrixPfmf)
        /*0044*/ 	.word	0x00000000
.L_11:


//--------------------- .nv.compat                --------------------------
	.section	.nv.compat,"",@"SHT_CUDA_COMPAT_INFO"
	.align	4
        /*0000*/ 	.byte	0x02, 0x09, 0x00, 0x00, 0x02, 0x02, 0x01, 0x00, 0x02, 0x05, 0x05, 0x00, 0x03, 0x07, 0x01, 0x01
        /*0010*/ 	.byte	0x02, 0x03, 0x00, 0x00, 0x02, 0x06, 0x01, 0x00, 0x04, 0x0b, 0x08, 0x00, 0x09, 0x00, 0x00, 0x00
        /*0020*/ 	.byte	0x00, 0x00, 0x00, 0x00


//--------------------- .nv.info._Z16naive_sgemm_fp32PKfS0_Pfiii --------------------------
	.section	.nv.info._Z16naive_sgemm_fp32PKfS0_Pfiii,"",@"SHT_CUDA_INFO"
	.sectionflags	@""
	.align	4


	//----- nvinfo : EIATTR_CUDA_API_VERSION
	.align		4
        /*0000*/ 	.byte	0x04, 0x37
        /*0002*/ 	.short	(.L_13 - .L_12)
.L_12:
        /*0004*/ 	.word	0x00000082


	//----- nvinfo : EIATTR_KPARAM_INFO
	.align		4
.L_13:
        /*0008*/ 	.byte	0x04, 0x17
        /*000a*/ 	.short	(.L_15 - .L_14)
.L_14:
        /*000c*/ 	.word	0x00000000
        /*0010*/ 	.short	0x0005
        /*0012*/ 	.short	0x0020
        /*0014*/ 	.byte	0x00, 0xf0, 0x11, 0x00


	//----- nvinfo : EIATTR_KPARAM_INFO
	.align		4
.L_15:
        /*0018*/ 	.byte	0x04, 0x17
        /*001a*/ 	.short	(.L_17 - .L_16)
.L_16:
        /*001c*/ 	.word	0x00000000
        /*0020*/ 	.short	0x0004
        /*0022*/ 	.short	0x001c
        /*0024*/ 	.byte	0x00, 0xf0, 0x11, 0x00


	//----- nvinfo : EIATTR_KPARAM_INFO
	.align		4
.L_17:
        /*0028*/ 	.byte	0x04, 0x17
        /*002a*/ 	.short	(.L_19 - .L_18)
.L_18:
        /*002c*/ 	.word	0x00000000
        /*0030*/ 	.short	0x0003
        /*0032*/ 	.short	0x0018
        /*0034*/ 	.byte	0x00, 0xf0, 0x11, 0x00


	//----- nvinfo : EIATTR_KPARAM_INFO
	.align		4
.L_19:
        /*0038*/ 	.byte	0x04, 0x17
        /*003a*/ 	.short	(.L_21 - .L_20)
.L_20:
        /*003c*/ 	.word	0x00000000
        /*0040*/ 	.short	0x0002
        /*0042*/ 	.short	0x0010
        /*0044*/ 	.byte	0x00, 0xf5, 0x21, 0x00


	//----- nvinfo : EIATTR_KPARAM_INFO
	.align		4
.L_21:
        /*0048*/ 	.byte	0x04, 0x17
        /*004a*/ 	.short	(.L_23 - .L_22)
.L_22:
        /*004c*/ 	.word	0x00000000
        /*0050*/ 	.short	0x0001
        /*0052*/ 	.short	0x0008
        /*0054*/ 	.byte	0x00, 0xf5, 0x21, 0x00


	//----- nvinfo : EIATTR_KPARAM_INFO
	.align		4
.L_23:
        /*0058*/ 	.byte	0x04, 0x17
        /*005a*/ 	.short	(.L_25 - .L_24)
.L_24:
        /*005c*/ 	.word	0x00000000
        /*0060*/ 	.short	0x0000
        /*0062*/ 	.short	0x0000
        /*0064*/ 	.byte	0x00, 0xf5, 0x21, 0x00


	//----- nvinfo : EIATTR_SPARSE_MMA_MASK
	.align		4
.L_25:
        /*0068*/ 	.byte	0x03, 0x50
        /*006a*/ 	.short	0x0000


	//----- nvinfo : EIATTR_MAXREG_COUNT
	.align		4
        /*006c*/ 	.byte	0x03, 0x1b
        /*006e*/ 	.short	0x00ff


	//----- nvinfo : EIATTR_MERCURY_ISA_VERSION
	.align		4
        /*0070*/ 	.byte	0x03, 0x5f
        /*0072*/ 	.short	0x0101


	//----- nvinfo : EIATTR_VRC_CTA_INIT_COUNT
	.align		4
        /*0074*/ 	.byte	0x02, 0x4a
	.zero		1
	.zero		1


	//----- nvinfo : EIATTR_EXIT_INSTR_OFFSETS
	.align		4
        /*0078*/ 	.byte	0x04, 0x1c
        /*007a*/ 	.short	(.L_27 - .L_26)


	//   ....[0]....
.L_26:
        /*007c*/ 	.word	0x000000c0


	//   ....[1]....
        /*0080*/ 	.word	0x000008e0


	//----- nvinfo : EIATTR_CBANK_PARAM_SIZE
	.align		4
.L_27:
        /*0084*/ 	.byte	0x03, 0x19
        /*0086*/ 	.short	0x0024


	//----- nvinfo : EIATTR_PARAM_CBANK
	.align		4
        /*0088*/ 	.byte	0x04, 0x0a
        /*008a*/ 	.short	(.L_29 - .L_28)
	.align		4
.L_28:
        /*008c*/ 	.word	index@(.nv.constant0._Z16naive_sgemm_fp32PKfS0_Pfiii)
        /*0090*/ 	.short	0x0380
        /*0092*/ 	.short	0x0024


	//----- nvinfo : EIATTR_SW_WAR
	.align		4
.L_29:
        /*0094*/ 	.byte	0x04, 0x36
        /*0096*/ 	.short	(.L_31 - .L_30)
.L_30:
        /*0098*/ 	.word	0x00000008
.L_31:


//--------------------- .nv.info._Z11init_matrixPfmf --------------------------
	.section	.nv.info._Z11init_matrixPfmf,"",@"SHT_CUDA_INFO"
	.sectionflags	@""
	.align	4


	//----- nvinfo : EIATTR_CUDA_API_VERSION
	.align		4
        /*0000*/ 	.byte	0x04, 0x37
        /*0002*/ 	.short	(.L_33 - .L_32)
.L_32:
        /*0004*/ 	.word	0x00000082


	//----- nvinfo : EIATTR_KPARAM_INFO
	.align		4
.L_33:
        /*0008*/ 	.byte	0x04, 0x17
        /*000a*/ 	.short	(.L_35 - .L_34)
.L_34:
        /*000c*/ 	.word	0x00000000
        /*0010*/ 	.short	0x0002
        /*0012*/ 	.short	0x0010
        /*0014*/ 	.byte	0x00, 0xf0, 0x11, 0x00


	//----- nvinfo : EIATTR_KPARAM_INFO
	.align		4
.L_35:
        /*0018*/ 	.byte	0x04, 0x17
        /*001a*/ 	.short	(.L_37 - .L_36)
.L_36:
        /*001c*/ 	.word	0x00000000
        /*0020*/ 	.short	0x0001
        /*0022*/ 	.short	0x0008
        /*0024*/ 	.byte	0x00, 0xf0, 0x21, 0x00


	//----- nvinfo : EIATTR_KPARAM_INFO
	.align		4
.L_37:
        /*0028*/ 	.byte	0x04, 0x17
        /*002a*/ 	.short	(.L_39 - .L_38)
.L_38:
        /*002c*/ 	.word	0x00000000
        /*0030*/ 	.short	0x0000
        /*0032*/ 	.short	0x0000
        /*0034*/ 	.byte	0x00, 0xf5, 0x21, 0x00


	//----- nvinfo : EIATTR_SPARSE_MMA_MASK
	.align		4
.L_39:
        /*0038*/ 	.byte	0x03, 0x50
        /*003a*/ 	.short	0x0000


	//----- nvinfo : EIATTR_MAXREG_COUNT
	.align		4
        /*003c*/ 	.byte	0x03, 0x1b
        /*003e*/ 	.short	0x00ff


	//----- nvinfo : EIATTR_MERCURY_ISA_VERSION
	.align		4
        /*0040*/ 	.byte	0x03, 0x5f
        /*0042*/ 	.short	0x0101


	//----- nvinfo : EIATTR_VRC_CTA_INIT_COUNT
	.align		4
        /*0044*/ 	.byte	0x02, 0x4a
	.zero		1
	.zero		1


	//----- nvinfo : EIATTR_EXIT_INSTR_OFFSETS
	.align		4
        /*0048*/ 	.byte	0x04, 0x1c
        /*004a*/ 	.short	(.L_41 - .L_40)


	//   ....[0]....
.L_40:
        /*004c*/ 	.word	0x00000090


	//   ....[1]....
        /*0050*/ 	.word	0x000001e0


	//----- nvinfo : EIATTR_CBANK_PARAM_SIZE
	.align		4
.L_41:
        /*0054*/ 	.byte	0x03, 0x19
        /*0056*/ 	.short	0x0014


	//----- nvinfo : EIATTR_PARAM_CBANK
	.align		4
        /*0058*/ 	.byte	0x04, 0x0a
        /*005a*/ 	.short	(.L_43 - .L_42)
	.align		4
.L_42:
        /*005c*/ 	.word	index@(.nv.constant0._Z11init_matrixPfmf)
        /*0060*/ 	.short	0x0380
        /*0062*/ 	.short	0x0014


	//----- nvinfo : EIATTR_SW_WAR
	.align		4
.L_43:
        /*0064*/ 	.byte	0x04, 0x36
        /*0066*/ 	.short	(.L_45 - .L_44)
.L_44:
        /*0068*/ 	.word	0x00000008
.L_45:


//--------------------- .nv.callgraph             --------------------------
	.section	.nv.callgraph,"",@"SHT_CUDA_CALLGRAPH"
	.align	4
	.sectionentsize	8
	.align		4
        /*0000*/ 	.word	0x00000000
	.align		4
        /*0004*/ 	.word	0xffffffff
	.align		4
        /*0008*/ 	.word	0x00000000
	.align		4
        /*000c*/ 	.word	0xfffffffe
	.align		4
        /*0010*/ 	.word	0x00000000
	.align		4
        /*0014*/ 	.word	0xfffffffd
	.align		4
        /*0018*/ 	.word	0x00000000
	.align		4
        /*001c*/ 	.word	0xfffffffc


//--------------------- .text._Z16naive_sgemm_fp32PKfS0_Pfiii --------------------------
	.section	.text._Z16naive_sgemm_fp32PKfS0_Pfiii,"ax",@progbits
	.align	128
        .global         _Z16naive_sgemm_fp32PKfS0_Pfiii
        .type           _Z16naive_sgemm_fp32PKfS0_Pfiii,@function
        .size           _Z16naive_sgemm_fp32PKfS0_Pfiii,(.L_x_6 - _Z16naive_sgemm_fp32PKfS0_Pfiii)
        .other          _Z16naive_sgemm_fp32PKfS0_Pfiii,@"STO_CUDA_ENTRY STV_DEFAULT"
_Z16naive_sgemm_fp32PKfS0_Pfiii:
.text._Z16naive_sgemm_fp32PKfS0_Pfiii:
[----:B------:R-:W-:Y:S01]  /*0000*/  LDC R1, c[0x0][0x37c] ;  /* 0x0000df00ff017b82 */ /* 0x000fe20000000800 */
[----:B------:R-:W0:Y:S07]  /*0010*/  S2R R5, SR_TID.X ;  /* 0x0000000000057919 */ /* 0x000e2e0000002100 */
[----:B------:R-:W1:Y:S01]  /*0020*/  LDC R19, c[0x0][0x364] ;  /* 0x0000d900ff137b82 */ /* 0x000e620000000800 */
[----:B------:R-:W1:Y:S07]  /*0030*/  S2R R4, SR_TID.Y ;  /* 0x0000000000047919 */ /* 0x000e6e0000002200 */
[----:B------:R-:W0:Y:S08]  /*0040*/  S2UR UR5, SR_CTAID.X ;  /* 0x00000000000579c3 */ /* 0x000e300000002500 */
[----:B------:R-:W0:Y:S08]  /*0050*/  LDC R0, c[0x0][0x360] ;  /* 0x0000d800ff007b82 */ /* 0x000e300000000800 */
[----:B------:R-:W1:Y:S08]  /*0060*/  S2UR UR4, SR_CTAID.Y ;  /* 0x00000000000479c3 */ /* 0x000e700000002600 */
[----:B------:R-:W2:Y:S01]  /*0070*/  LDC.64 R2, c[0x0][0x398] ;  /* 0x0000e600ff027b82 */ /* 0x000ea20000000a00 */
[----:B0-----:R-:W-:-:S02]  /*0080*/  IMAD R0, R0, UR5, R5 ;  /* 0x0000000500007c24 */ /* 0x001fc4000f8e0205 */
[----:B-1----:R-:W-:-:S03]  /*0090*/  IMAD R19, R19, UR4, R4 ;  /* 0x0000000413137c24 */ /* 0x002fc6000f8e0204 */
[----:B--2---:R-:W-:-:S04]  /*00a0*/  ISETP.GE.AND P0, PT, R0, R3, PT ;  /* 0x000000030000720c */ /* 0x004fc80003f06270 */
[----:B------:R-:W-:-:S13]  /*00b0*/  ISETP.GE.OR P0, PT, R19, R2, P0 ;  /* 0x000000021300720c */ /* 0x000fda0000706670 */
[----:B------:R-:W-:Y:S05]  /*00c0*/  @P0 EXIT ;  /* 0x000000000000094d */ /* 0x000fea0003800000 */
[----:B------:R-:W0:Y:S01]  /*00d0*/  LDC R2, c[0x0][0x3a0] ;  /* 0x0000e800ff027b82 */ /* 0x000e220000000800 */
[----:B------:R-:W1:Y:S01]  /*00e0*/  LDCU.64 UR4, c[0x0][0x358] ;  /* 0x00006b00ff0477ac */ /* 0x000e620008000a00 */
[----:B------:R-:W-:Y:S01]  /*00f0*/  HFMA2 R24, -RZ, RZ, 0, 0 ;  /* 0x00000000ff187431 */ /* 0x000fe200000001ff */
[----:B0-----:R-:W-:-:S13]  /*0100*/  ISETP.GE.AND P0, PT, R2, 0x1, PT ;  /* 0x000000010200780c */ /* 0x001fda0003f06270 */
[----:B-1----:R-:W-:Y:S05]  /*0110*/  @!P0 BRA `(.L_x_0) ;  /* 0x0000000400e08947 */ /* 0x002fea0003800000 */
[C---:B------:R-:W-:Y:S01]  /*0120*/  ISETP.GE.U32.AND P1, PT, R2.reuse, 0x8, PT ;  /* 0x000000080200780c */ /* 0x040fe20003f26070 */
[----:B------:R-:W-:Y:S01]  /*0130*/  IMAD R20, R19, R2, RZ ;  /* 0x0000000213147224 */ /* 0x000fe200078e02ff */
[----:B------:R-:W-:Y:S02]  /*0140*/  LOP3.LUT R27, R2, 0x7, RZ, 0xc0, !PT ;  /* 0x00000007021b7812 */ /* 0x000fe400078ec0ff */
[----:B------:R-:W-:Y:S02]  /*0150*/  MOV R24, RZ ;  /* 0x000000ff00187202 */ /* 0x000fe40000000f00 */
[----:B------:R-:W-:Y:S02]  /*0160*/  ISETP.NE.AND P0, PT, R27, RZ, PT ;  /* 0x000000ff1b00720c */ /* 0x000fe40003f05270 */
[----:B------:R-:W-:-:S05]  /*0170*/  MOV R21, RZ ;  /* 0x000000ff00157202 */ /* 0x000fca0000000f00 */
[----:B------:R-:W-:Y:S06]  /*0180*/  @!P1 BRA `(.L_x_1) ;  /* 0x0000000000c49947 */ /* 0x000fec0003800000 */
[----:B------:R-:W0:Y:S01]  /*0190*/  LDC.64 R4, c[0x0][0x380] ;  /* 0x0000e000ff047b82 */ /* 0x000e220000000a00 */
[----:B------:R-:W-:Y:S02]  /*01a0*/  LOP3.LUT R21, R2, 0x7ffffff8, RZ, 0xc0, !PT ;  /* 0x7ffffff802157812 */ /* 0x000fe400078ec0ff */
[----:B------:R-:W-:Y:S02]  /*01b0*/  MOV R24, RZ ;  /* 0x000000ff00187202 */ /* 0x000fe40000000f00 */
[----:B------:R-:W-:Y:S02]  /*01c0*/  MOV R18, R0 ;  /* 0x0000000000127202 */ /* 0x000fe40000000f00 */
[----:B------:R-:W-:Y:S01]  /*01d0*/  IADD3 R22, PT, PT, -R21, RZ, RZ ;  /* 0x000000ff15167210 */ /* 0x000fe20007ffe1ff */
[----:B0-----:R-:W-:-:S03]  /*01e0*/  IMAD.WIDE.U32 R4, R20, 0x4, R4 ;  /* 0x0000000414047825 */ /* 0x001fc600078e0004 */
[----:B------:R-:W-:-:S04]  /*01f0*/  IADD3 R6, P1, PT, R4, 0x10, RZ ;  /* 0x0000001004067810 */ /* 0x000fc80007f3e0ff */
[----:B------:R-:W-:-:S09]  /*0200*/  IADD3.X R7, PT, PT, RZ, R5, RZ, P1, !PT ;  /* 0x00000005ff077210 */ /* 0x000fd20000ffe4ff */
.L_x_2:
[----:B------:R-:W0:Y:S01]  /*0210*/  LDC.64 R16, c[0x0][0x388] ;  /* 0x0000e200ff107b82 */ /* 0x000e220000000a00 */
[----:B------:R-:W-:Y:S02]  /*0220*/  MOV R4, R6 ;  /* 0x0000000600047202 */ /* 0x000fe40000000f00 */
[----:B------:R-:W-:-:S05]  /*0230*/  MOV R5, R7 ;  /* 0x0000000700057202 */ /* 0x000fca0000000f00 */
[----:B------:R-:W2:Y:S04]  /*0240*/  LDG.E R25, desc[UR4][R4.64+-0x10] ;  /* 0xfffff00404197981 */ /* 0x000ea8000c1e1900 */
[----:B------:R-:W3:Y:S04]  /*0250*/  LDG.E R23, desc[UR4][R4.64+-0xc] ;  /* 0xfffff40404177981 */ /* 0x000ee8000c1e1900 */
[----:B------:R-:W4:Y:S04]  /*0260*/  LDG.E R29, desc[UR4][R4.64+-0x8] ;  /* 0xfffff804041d7981 */ /* 0x000f28000c1e1900 */
[----:B------:R-:W5:Y:S01]  /*0270*/  LDG.E R28, desc[UR4][R4.64+-0x4] ;  /* 0xfffffc04041c7981 */ /* 0x000f62000c1e1900 */
[----:B0-----:R-:W-:-:S05]  /*0280*/  IMAD.WIDE R16, R18, 0x4, R16 ;  /* 0x0000000412107825 */ /* 0x001fca00078e0210 */
[----:B------:R0:W2:Y:S01]  /*0290*/  LDG.E R26, desc[UR4][R16.64] ;  /* 0x00000004101a7981 */ /* 0x0000a2000c1e1900 */
[----:B------:R-:W-:-:S04]  /*02a0*/  IMAD.WIDE R14, R3, 0x4, R16 ;  /* 0x00000004030e7825 */ /* 0x000fc800078e0210 */
[C---:B------:R-:W-:Y:S02]  /*02b0*/  IMAD.WIDE R6, R3.reuse, 0x4, R14 ;  /* 0x0000000403067825 */ /* 0x040fe400078e020e */
[----:B------:R-:W3:Y:S02]  /*02c0*/  LDG.E R14, desc[UR4][R14.64] ;  /* 0x000000040e0e7981 */ /* 0x000ee4000c1e1900 */
[C---:B------:R-:W-:Y:S02]  /*02d0*/  IMAD.WIDE R10, R3.reuse, 0x4, R6 ;  /* 0x00000004030a7825 */ /* 0x040fe400078e0206 */
[----:B------:R-:W4:Y:S02]  /*02e0*/  LDG.E R6, desc[UR4][R6.64] ;  /* 0x0000000406067981 */ /* 0x000f24000c1e1900 */
[C---:B------:R-:W-:Y:S02]  /*02f0*/  IMAD.WIDE R8, R3.reuse, 0x4, R10 ;  /* 0x0000000403087825 */ /* 0x040fe400078e020a */
[----:B------:R-:W5:Y:S02]  /*0300*/  LDG.E R10, desc[UR4][R10.64] ;  /* 0x000000040a0a7981 */ /* 0x000f64000c1e1900 */
[----:B------:R-:W-:-:S02]  /*0310*/  IMAD.WIDE R12, R3, 0x4, R8 ;  /* 0x00000004030c7825 */ /* 0x000fc400078e0208 */
[----:B------:R-:W5:Y:S04]  /*0320*/  LDG.E R7, desc[UR4][R4.64] ;  /* 0x0000000404077981 */ /* 0x000f68000c1e1900 */
[----:B------:R-:W5:Y:S01]  /*0330*/  LDG.E R8, desc[UR4][R8.64] ;  /* 0x0000000408087981 */ /* 0x000f62000c1e1900 */
[----:B0-----:R-:W-:-:S03]  /*0340*/  IMAD.WIDE R16, R3, 0x4, R12 ;  /* 0x0000000403107825 */ /* 0x001fc600078e020c */
[----:B------:R-:W5:Y:S04]  /*0350*/  LDG.E R12, desc[UR4][R12.64] ;  /* 0x000000040c0c7981 */ /* 0x000f68000c1e1900 */
[----:B------:R-:W5:Y:S04]  /*0360*/  LDG.E R15, desc[UR4][R16.64] ;  /* 0x00000004100f7981 */ /* 0x000f68000c1e1900 */
[----:B------:R-:W5:Y:S04]  /*0370*/  LDG.E R9, desc[UR4][R4.64+0x4] ;  /* 0x0000040404097981 */ /* 0x000f68000c1e1900 */
[----:B------:R-:W5:Y:S01]  /*0380*/  LDG.E R11, desc[UR4][R4.64+0xc] ;  /* 0x00000c04040b7981 */ /* 0x000f62000c1e1900 */
[----:B--2---:R-:W-:Y:S01]  /*0390*/  FFMA R26, R25, R26, R24 ;  /* 0x0000001a191a7223 */ /* 0x004fe20000000018 */
[----:B------:R-:W-:-:S02]  /*03a0*/  IMAD.WIDE R24, R3, 0x4, R16 ;  /* 0x0000000403187825 */ /* 0x000fc400078e0210 */
[----:B------:R-:W2:Y:S04]  /*03b0*/  LDG.E R16, desc[UR4][R4.64+0x8] ;  /* 0x0000080404107981 */ /* 0x000ea8000c1e1900 */
[----:B------:R-:W2:Y:S01]  /*03c0*/  LDG.E R24, desc[UR4][R24.64] ;  /* 0x0000000418187981 */ /* 0x000ea2000c1e1900 */
[----:B---3--:R-:W-:Y:S01]  /*03d0*/  FFMA R14, R23, R14, R26 ;  /* 0x0000000e170e7223 */ /* 0x008fe2000000001a */
[----:B------:R-:W-:-:S03]  /*03e0*/  IADD3 R22, PT, PT, R22, 0x8, RZ ;  /* 0x0000000816167810 */ /* 0x000fc60007ffe0ff */
[----:B----4-:R-:W-:Y:S01]  /*03f0*/  FFMA R29, R29, R6, R14 ;  /* 0x000000061d1d7223 */ /* 0x010fe2000000000e */
[----:B------:R-:W-:-:S03]  /*0400*/  ISETP.NE.AND P1, PT, R22, RZ, PT ;  /* 0x000000ff1600720c */ /* 0x000fc60003f25270 */
[----:B-----5:R-:W-:Y:S01]  /*0410*/  FFMA R10, R28, R10, R29 ;  /* 0x0000000a1c0a7223 */ /* 0x020fe2000000001d */
[----:B------:R-:W-:-:S03]  /*0420*/  IADD3 R6, P2, PT, R4, 0x20, RZ ;  /* 0x0000002004067810 */ /* 0x000fc60007f5e0ff */
[----:B------:R-:W-:Y:S01]  /*0430*/  FFMA R8, R7, R8, R10 ;  /* 0x0000000807087223 */ /* 0x000fe2000000000a */
[----:B------:R-:W-:Y:S02]  /*0440*/  IADD3.X R7, PT, PT, RZ, R5, RZ, P2, !PT ;  /* 0x00000005ff077210 */ /* 0x000fe400017fe4ff */
[----:B------:R-:W-:Y:S01]  /*0450*/  LEA R18, R3, R18, 0x3 ;  /* 0x0000001203127211 */ /* 0x000fe200078e18ff */
[----:B------:R-:W-:-:S04]  /*0460*/  FFMA R9, R9, R12, R8 ;  /* 0x0000000c09097223 */ /* 0x000fc80000000008 */
[----:B--2---:R-:W-:-:S04]  /*0470*/  FFMA R16, R16, R15, R9 ;  /* 0x0000000f10107223 */ /* 0x004fc80000000009 */
[----:B------:R-:W-:Y:S01]  /*0480*/  FFMA R24, R11, R24, R16 ;  /* 0x000000180b187223 */ /* 0x000fe20000000010 */
[----:B------:R-:W-:Y:S06]  /*0490*/  @P1 BRA `(.L_x_2) ;  /* 0xfffffffc005c1947 */ /* 0x000fec000383ffff */
.L_x_1:
[----:B------:R-:W-:Y:S05]  /*04a0*/  @!P0 BRA `(.L_x_0) ;  /* 0x0000000000fc8947 */ /* 0x000fea0003800000 */
[----:B------:R-:W-:Y:S02]  /*04b0*/  ISETP.GE.U32.AND P1, PT, R27, 0x4, PT ;  /* 0x000000041b00780c */ /* 0x000fe40003f26070 */
[----:B------:R-:W-:-:S04]  /*04c0*/  LOP3.LUT R16, R2, 0x3, RZ, 0xc0, !PT ;  /* 0x0000000302107812 */ /* 0x000fc800078ec0ff */
[----:B------:R-:W-:-:S07]  /*04d0*/  ISETP.NE.AND P0, PT, R16, RZ, PT ;  /* 0x000000ff1000720c */ /* 0x000fce0003f05270 */
[----:B------:R-:W-:Y:S06]  /*04e0*/  @!P1 BRA `(.L_x_3) ;  /* 0x00000000006c9947 */ /* 0x000fec0003800000 */
[----:B------:R-:W0:Y:S01]  /*04f0*/  LDC.64 R6, c[0x0][0x388] ;  /* 0x0000e200ff067b82 */ /* 0x000e220000000a00 */
[----:B------:R-:W1:Y:S01]  /*0500*/  LDCU.64 UR6, c[0x0][0x380] ;  /* 0x00007000ff0677ac */ /* 0x000e620008000a00 */
[----:B------:R-:W-:Y:S01]  /*0510*/  IMAD R9, R21, R3, R0 ;  /* 0x0000000315097224 */ /* 0x000fe200078e0200 */
[CC--:B------:R-:W-:Y:S02]  /*0520*/  IADD3 R5, PT, PT, R20.reuse, R21.reuse, RZ ;  /* 0x0000001514057210 */ /* 0x0c0fe40007ffe0ff */
[----:B------:R-:W-:-:S03]  /*0530*/  IADD3 R10, P1, PT, R20, R21, RZ ;  /* 0x00000015140a7210 */ /* 0x000fc60007f3e0ff */
[----:B------:R-:W2:Y:S01]  /*0540*/  LDC.64 R14, c[0x0][0x380] ;  /* 0x0000e000ff0e7b82 */ /* 0x000ea20000000a00 */
[----:B0-----:R-:W-:-:S04]  /*0550*/  IMAD.WIDE R6, R9, 0x4, R6 ;  /* 0x0000000409067825 */ /* 0x001fc800078e0206 */
[----:B------:R-:W-:Y:S02]  /*0560*/  IMAD.WIDE R8, R3, 0x4, R6 ;  /* 0x0000000403087825 */ /* 0x000fe400078e0206 */
[----:B------:R-:W3:Y:S02]  /*0570*/  LDG.E R6, desc[UR4][R6.64] ;  /* 0x0000000406067981 */ /* 0x000ee4000c1e1900 */
[----:B--2---:R-:W-:Y:S01]  /*0580*/  IMAD.WIDE.U32 R14, R5, 0x4, R14 ;  /* 0x00000004050e7825 */ /* 0x004fe200078e000e */
[----:B------:R-:W-:Y:S02]  /*0590*/  IADD3.X R5, PT, PT, RZ, RZ, RZ, P1, !PT ;  /* 0x000000ffff057210 */ /* 0x000fe40000ffe4ff */
[----:B-1----:R-:W-:-:S03]  /*05a0*/  LEA R4, P1, R10, UR6, 0x2 ;  /* 0x000000060a047c11 */ /* 0x002fc6000f8210ff */
[----:B------:R-:W3:Y:S01]  /*05b0*/  LDG.E R15, desc[UR4][R14.64] ;  /* 0x000000040e0f7981 */ /* 0x000ee2000c1e1900 */
[----:B------:R-:W-:Y:S01]  /*05c0*/  LEA.HI.X R5, R10, UR7, R5, 0x2, P1 ;  /* 0x000000070a057c11 */ /* 0x000fe200088f1405 */
[C---:B------:R-:W-:Y:S02]  /*05d0*/  IMAD.WIDE R10, R3.reuse, 0x4, R8 ;  /* 0x00000004030a7825 */ /* 0x040fe400078e0208 */
[----:B------:R-:W2:Y:S04]  /*05e0*/  LDG.E R8, desc[UR4][R8.64] ;  /* 0x0000000408087981 */ /* 0x000ea8000c1e1900 */
[----:B------:R-:W2:Y:S01]  /*05f0*/  LDG.E R17, desc[UR4][R4.64+0x4] ;  /* 0x0000040404117981 */ /* 0x000ea2000c1e1900 */
[----:B------:R-:W-:-:S03]  /*0600*/  IMAD.WIDE R12, R3, 0x4, R10 ;  /* 0x00000004030c7825 */ /* 0x000fc600078e020a */
[----:B------:R-:W4:Y:S04]  /*0610*/  LDG.E R22, desc[UR4][R10.64] ;  /* 0x000000040a167981 */ /* 0x000f28000c1e1900 */
[----:B------:R-:W4:Y:S04]  /*0620*/  LDG.E R18, desc[UR4][R4.64+0x8] ;  /* 0x0000080404127981 */ /* 0x000f28000c1e1900 */
[----:B------:R-:W5:Y:S04]  /*0630*/  LDG.E R26, desc[UR4][R4.64+0xc] ;  /* 0x00000c04041a7981 */ /* 0x000f68000c1e1900 */
[----:B------:R-:W5:Y:S01]  /*0640*/  LDG.E R12, desc[UR4][R12.64] ;  /* 0x000000040c0c7981 */ /* 0x000f62000c1e1900 */
[----:B------:R-:W-:Y:S01]  /*0650*/  IADD3 R21, PT, PT, R21, 0x4, RZ ;  /* 0x0000000415157810 */ /* 0x000fe20007ffe0ff */
[----:B---3--:R-:W-:-:S04]  /*0660*/  FFMA R24, R15, R6, R24 ;  /* 0x000000060f187223 */ /* 0x008fc80000000018 */
[----:B--2---:R-:W-:-:S04]  /*0670*/  FFMA R17, R17, R8, R24 ;  /* 0x0000000811117223 */ /* 0x004fc80000000018 */
[----:B----4-:R-:W-:-:S04]  /*0680*/  FFMA R17, R18, R22, R17 ;  /* 0x0000001612117223 */ /* 0x010fc80000000011 */
[----:B-----5:R-:W-:-:S07]  /*0690*/  FFMA R24, R26, R12, R17 ;  /* 0x0000000c1a187223 */ /* 0x020fce0000000011 */
.L_x_3:
[----:B------:R-:W-:Y:S05]  /*06a0*/  @!P0 BRA `(.L_x_0) ;  /* 0x00000000007c8947 */ /* 0x000fea0003800000 */
[----:B------:R-:W-:Y:S01]  /*06b0*/  ISETP.NE.AND P1, PT, R16, 0x1, PT ;  /* 0x000000011000780c */ /* 0x000fe20003f25270 */
[----:B------:R-:W0:Y:S01]  /*06c0*/  LDC.64 R12, c[0x0][0x380] ;  /* 0x0000e000ff0c7b82 */ /* 0x000e220000000a00 */
[----:B------:R-:W-:-:S04]  /*06d0*/  LOP3.LUT R2, R2, 0x1, RZ, 0xc0, !PT ;  /* 0x0000000102027812 */ /* 0x000fc800078ec0ff */
[----:B------:R-:W-:-:S03]  /*06e0*/  ISETP.NE.U32.AND P0, PT, R2, 0x1, PT ;  /* 0x000000010200780c */ /* 0x000fc60003f05070 */
[----:B------:R-:W1:Y:S04]  /*06f0*/  LDC.64 R10, c[0x0][0x388] ;  /* 0x0000e200ff0a7b82 */ /* 0x000e680000000a00 */
[CC--:B------:R-:W-:Y:S02]  /*0700*/  @P1 IADD3 R15, PT, PT, R20.reuse, R21.reuse, RZ ;  /* 0x00000015140f1210 */ /* 0x0c0fe40007ffe0ff */
[----:B------:R-:W-:Y:S02]  /*0710*/  @P1 IADD3 R2, P2, PT, R20, R21, RZ ;  /* 0x0000001514021210 */ /* 0x000fe40007f5e0ff */
[----:B------:R-:W2:Y:S02]  /*0720*/  @P1 LDC.64 R4, c[0x0][0x380] ;  /* 0x0000e000ff041b82 */ /* 0x000ea40000000a00 */
[----:B------:R-:W-:-:S06]  /*0730*/  @P1 IADD3.X R14, PT, PT, RZ, RZ, RZ, P2, !PT ;  /* 0x000000ffff0e1210 */ /* 0x000fcc00017fe4ff */
[----:B------:R-:W3:Y:S01]  /*0740*/  LDC.64 R6, c[0x0][0x380] ;  /* 0x0000e000ff067b82 */ /* 0x000ee20000000a00 */
[----:B0-----:R-:W-:-:S04]  /*0750*/  @P1 IMAD.WIDE.U32 R12, R15, 0x4, R12 ;  /* 0x000000040f0c1825 */ /* 0x001fc800078e000c */
[C---:B------:R-:W-:Y:S01]  /*0760*/  @P1 IMAD R15, R21.reuse, R3, R0 ;  /* 0x00000003150f1224 */ /* 0x040fe200078e0200 */
[----:B------:R-:W-:Y:S01]  /*0770*/  @P1 IADD3 R21, PT, PT, R21, 0x2, RZ ;  /* 0x0000000215151810 */ /* 0x000fe20007ffe0ff */
[----:B------:R-:W4:Y:S01]  /*0780*/  @P1 LDG.E R13, desc[UR4][R12.64] ;  /* 0x000000040c0d1981 */ /* 0x000f22000c1e1900 */
[----:B------:R-:W0:Y:S01]  /*0790*/  LDC.64 R8, c[0x0][0x388] ;  /* 0x0000e200ff087b82 */ /* 0x000e220000000a00 */
[----:B-1----:R-:W-:Y:S01]  /*07a0*/  @P1 IMAD.WIDE R10, R15, 0x4, R10 ;  /* 0x000000040f0a1825 */ /* 0x002fe200078e020a */
[----:B------:R-:W-:Y:S02]  /*07b0*/  @!P0 IADD3 R17, PT, PT, R20, R21, RZ ;  /* 0x0000001514118210 */ /* 0x000fe40007ffe0ff */
[----:B--2---:R-:W-:Y:S01]  /*07c0*/  @P1 LEA R4, P2, R2, R4, 0x2 ;  /* 0x0000000402041211 */ /* 0x004fe200078410ff */
[----:B------:R-:W-:-:S03]  /*07d0*/  @!P0 IMAD R21, R21, R3, R0 ;  /* 0x0000000315158224 */ /* 0x000fc600078e0200 */
[----:B------:R-:W-:Y:S01]  /*07e0*/  @P1 LEA.HI.X R5, R2, R5, R14, 0x2, P2 ;  /* 0x0000000502051211 */ /* 0x000fe200010f140e */
[----:B------:R-:W-:Y:S01]  /*07f0*/  @P1 IMAD.WIDE R14, R3, 0x4, R10 ;  /* 0x00000004030e1825 */ /* 0x000fe200078e020a */
[----:B------:R-:W4:Y:S03]  /*0800*/  @P1 LDG.E R2, desc[UR4][R10.64] ;  /* 0x000000040a021981 */ /* 0x000f26000c1e1900 */
[----:B---3--:R-:W-:Y:S01]  /*0810*/  @!P0 IMAD.WIDE.U32 R6, R17, 0x4, R6 ;  /* 0x0000000411068825 */ /* 0x008fe200078e0006 */
[----:B------:R-:W2:Y:S04]  /*0820*/  @P1 LDG.E R5, desc[UR4][R4.64+0x4] ;  /* 0x0000040404051981 */ /* 0x000ea8000c1e1900 */
[----:B------:R-:W2:Y:S01]  /*0830*/  @P1 LDG.E R14, desc[UR4][R14.64] ;  /* 0x000000040e0e1981 */ /* 0x000ea2000c1e1900 */
[----:B0-----:R-:W-:-:S03]  /*0840*/  @!P0 IMAD.WIDE R8, R21, 0x4, R8 ;  /* 0x0000000415088825 */ /* 0x001fc600078e0208 */
[----:B------:R-:W3:Y:S04]  /*0850*/  @!P0 LDG.E R7, desc[UR4][R6.64] ;  /* 0x0000000406078981 */ /* 0x000ee8000c1e1900 */
[----:B------:R-:W3:Y:S01]  /*0860*/  @!P0 LDG.E R8, desc[UR4][R8.64] ;  /* 0x0000000408088981 */ /* 0x000ee2000c1e1900 */
[----:B----4-:R-:W-:-:S04]  /*0870*/  @P1 FFMA R2, R13, R2, R24 ;  /* 0x000000020d021223 */ /* 0x010fc80000000018 */
[----:B--2---:R-:W-:-:S04]  /*0880*/  @P1 FFMA R24, R5, R14, R2 ;  /* 0x0000000e05181223 */ /* 0x004fc80000000002 */
[----:B---3--:R-:W-:-:S07]  /*0890*/  @!P0 FFMA R24, R7, R8, R24 ;  /* 0x0000000807188223 */ /* 0x008fce0000000018 */
.L_x_0:
[----:B------:R-:W0:Y:S01]  /*08a0*/  LDC.64 R4, c[0x0][0x390] ;  /* 0x0000e400ff047b82 */ /* 0x000e220000000a00 */
[----:B------:R-:W-:-:S04]  /*08b0*/  IMAD R3, R19, R3, R0 ;  /* 0x0000000313037224 */ /* 0x000fc800078e0200 */
[----:B0-----:R-:W-:-:S05]  /*08c0*/  IMAD.WIDE R2, R3, 0x4, R4 ;  /* 0x0000000403027825 */ /* 0x001fca00078e0204 */
[----:B------:R-:W-:Y:S01]  /*08d0*/  STG.E desc[UR4][R2.64], R24 ;  /* 0x0000001802007986 */ /* 0x000fe2000c101904 */
[----:B------:R-:W-:Y:S05]  /*08e0*/  EXIT ;  /* 0x000000000000794d */ /* 0x000fea0003800000 */
.L_x_4:
[----:B------:R-:W-:-:S00]  /*08f0*/  BRA `(.L_x_4) ;  /* 0xfffffffc00fc7947 */ /* 0x000fc0000383ffff */
[----:B------:R-:W-:-:S00]  /*0900*/  NOP ;  /* 0x0000000000007918 */ /* 0x000fc00000000000 */
[----:B------:R-:W-:-:S00]  /*0910*/  NOP ;  /* 0x0000000000007918 */ /* 0x000fc00000000000 */
[----:B------:R-:W-:-:S00]  /*0920*/  NOP ;  /* 0x0000000000007918 */ /* 0x000fc00000000000 */
[----:B------:R-:W-:-:S00]  /*0930*/  NOP ;  /* 0x0000000000007918 */ /* 0x000fc00000000000 */
[----:B------:R-:W-:-:S00]  /*0940*/  NOP ;  /* 0x0000000000007918 */ /* 0x000fc00000000000 */
[----:B------:R-:W-:-:S00]  /*0950*/  NOP ;  /* 0x0000000000007918 */ /* 0x000fc00000000000 */
[----:B------:R-:W-:-:S00]  /*0960*/  NOP ;  /* 0x0000000000007918 */ /* 0x000fc00000000000 */
[----:B------:R-:W-:-:S00]  /*0970*/  NOP ;  /* 0x0000000000007918 */ /* 0x000fc00000000000 */
.L_x_6:


//--------------------- .text._Z11init_matrixPfmf --------------------------
	.section	.text._Z11init_matrixPfmf,"ax",@progbits
	.align	128
        .global         _Z11init_matrixPfmf
        .type           _Z11init_matrixPfmf,@function
        .size           _Z11init_matrixPfmf,(.L_x_7 - _Z11init_matrixPfmf)
        .other          _Z11init_matrixPfmf,@"STO_CUDA_ENTRY STV_DEFAULT"
_Z11init_matrixPfmf:
.text._Z11init_matrixPfmf:
[----:B------:R-:W-:Y:S01]  /*0000*/  LDC R1, c[0x0][0x37c] ;  /* 0x0000df00ff017b82 */ /* 0x000fe20000000800 */
[----:B------:R-:W0:Y:S07]  /*0010*/  S2R R2, SR_TID.X ;  /* 0x0000000000027919 */ /* 0x000e2e0000002100 */
[----:B------:R-:W0:Y:S01]  /*0020*/  S2UR UR4, SR_CTAID.X ;  /* 0x00000000000479c3 */ /* 0x000e220000002500 */
[----:B------:R-:W1:Y:S01]  /*0030*/  LDCU.64 UR6, c[0x0][0x388] ;  /* 0x00007100ff0677ac */ /* 0x000e620008000a00 */
[----:B------:R-:W-:-:S06]  /*0040*/  HFMA2 R3, -RZ, RZ, 0, 0 ;  /* 0x00000000ff037431 */ /* 0x000fcc00000001ff */
[----:B------:R-:W0:Y:S02]  /*0050*/  LDC R5, c[0x0][0x360] ;  /* 0x0000d800ff057b82 */ /* 0x000e240000000800 */
[----:B0-----:R-:W-:-:S03]  /*0060*/  IMAD.WIDE.U32 R2, R5, UR4, R2 ;  /* 0x0000000405027c25 */ /* 0x001fc6000f8e0002 */
[----:B-1----:R-:W-:-:S04]  /*0070*/  ISETP.GE.U32.AND P0, PT, R2, UR6, PT ;  /* 0x0000000602007c0c */ /* 0x002fc8000bf06070 */
[----:B------:R-:W-:-:S13]  /*0080*/  ISETP.GE.U32.AND.EX P0, PT, R3, UR7, PT, P0 ;  /* 0x0000000703007c0c */ /* 0x000fda000bf06100 */
[----:B------:R-:W-:Y:S05]  /*0090*/  @P0 EXIT ;  /* 0x000000000000094d */ /* 0x000fea0003800000 */
[----:B------:R-:W-:Y:S01]  /*00a0*/  IMAD.WIDE.U32 R4, R3, -0xf0f0f0f, RZ ;  /* 0xf0f0f0f103047825 */ /* 0x000fe200078e00ff */
[----:B------:R-:W0:Y:S01]  /*00b0*/  LDCU.64 UR6, c[0x0][0x380] ;  /* 0x00007000ff0677ac */ /* 0x000e220008000a00 */
[----:B------:R-:W1:Y:S02]  /*00c0*/  LDCU.64 UR4, c[0x0][0x358] ;  /* 0x00006b00ff0477ac */ /* 0x000e640008000a00 */
[----:B------:R-:W-:-:S04]  /*00d0*/  IMAD.WIDE.U32 R6, P0, R2, -0xf0f0f10, R4 ;  /* 0xf0f0f0f002067825 */ /* 0x000fc80007800004 */
[----:B------:R-:W-:Y:S01]  /*00e0*/  IMAD.WIDE.U32 R4, R2, -0xf0f0f0f, RZ ;  /* 0xf0f0f0f102047825 */ /* 0x000fe200078e00ff */
[----:B------:R-:W-:Y:S02]  /*00f0*/  IADD3.X R9, PT, PT, RZ, RZ, RZ, P0, !PT ;  /* 0x000000ffff097210 */ /* 0x000fe400007fe4ff */
[----:B------:R-:W-:Y:S02]  /*0100*/  MOV R8, R7 ;  /* 0x0000000700087202 */ /* 0x000fe40000000f00 */
[----:B------:R-:W-:-:S05]  /*0110*/  IADD3 RZ, P0, PT, R5, R6, RZ ;  /* 0x0000000605ff7210 */ /* 0x000fca0007f1e0ff */
[----:B------:R-:W-:Y:S01]  /*0120*/  IMAD.WIDE.U32.X R4, R3, -0xf0f0f10, R8, P0 ;  /* 0xf0f0f0f003047825 */ /* 0x000fe200000e0408 */
[----:B0-----:R-:W-:Y:S01]  /*0130*/  LEA R6, P0, R2, UR6, 0x2 ;  /* 0x0000000602067c11 */ /* 0x001fe2000f8010ff */
[----:B------:R-:W0:Y:S03]  /*0140*/  LDC R9, c[0x0][0x390] ;  /* 0x0000e400ff097b82 */ /* 0x000e260000000800 */
[--C-:B------:R-:W-:Y:S02]  /*0150*/  SHF.R.U32.HI R0, RZ, 0x4, R5.reuse ;  /* 0x00000004ff007819 */ /* 0x100fe40000011605 */
[----:B------:R-:W-:-:S03]  /*0160*/  SHF.R.U64 R7, R4, 0x4, R5 ;  /* 0x0000000404077819 */ /* 0x000fc60000001205 */
[----:B------:R-:W-:Y:S02]  /*0170*/  IMAD R0, R0, -0x11, RZ ;  /* 0xffffffef00007824 */ /* 0x000fe400078e02ff */
[----:B------:R-:W-:-:S05]  /*0180*/  IMAD.WIDE.U32 R4, R7, -0x11, R2 ;  /* 0xffffffef07047825 */ /* 0x000fca00078e0002 */
[----:B------:R-:W-:Y:S02]  /*0190*/  IADD3 R5, PT, PT, R5, -R7, R0 ;  /* 0x8000000705057210 */ /* 0x000fe40007ffe000 */
[----:B------:R-:W-:Y:S02]  /*01a0*/  LEA.HI.X R7, R2, UR7, R3, 0x2, P0 ;  /* 0x0000000702077c11 */ /* 0x000fe400080f1403 */
[----:B------:R-:W0:Y:S02]  /*01b0*/  I2F.U64 R4, R4 ;  /* 0x0000000400047312 */ /* 0x000e240000301000 */
[----:B0-----:R-:W-:-:S05]  /*01c0*/  FFMA R3, R4, 0.0010000000474974513054, R9 ;  /* 0x3a83126f04037823 */ /* 0x001fca0000000009 */
[----:B-1----:R-:W-:Y:S01]  /*01d0*/  STG.E desc[UR4][R6.64], R3 ;  /* 0x0000000306007986 */ /* 0x002fe2000c101904 */
[----:B------:R-:W-:Y:S05]  /*01e0*/  EXIT ;  /* 0x000000000000794d */ /* 0x000fea0003800000 */
.L_x_5:
        /* <DEDUP_REMOVED lines=9> */
.L_x_7:


//--------------------- .nv.shared.reserved.0     --------------------------
	.section	.nv.shared.reserved.0,"aw",@nobits
	.weak		__nv_reservedSMEM_offset_0_alias
	.size		__nv_reservedSMEM_offset_0_alias, 0, 64
	.other		__nv_reservedSMEM_offset_0_alias,@"STO_CUDA_RESERVED_SHARED STV_DEFAULT"
__nv_reservedSMEM_offset_0_alias:
	.zero		0
	.zero		64


//--------------------- .nv.constant0._Z16naive_sgemm_fp32PKfS0_Pfiii --------------------------
	.section	.nv.constant0._Z16naive_sgemm_fp32PKfS0_Pfiii,"a",@progbits
	.sectionflags	@""
	.align	4
.nv.constant0._Z16naive_sgemm_fp32PKfS0_Pfiii:
	.zero		932


//--------------------- .nv.constant0._Z11init_matrixPfmf --------------------------
	.section	.nv.constant0._Z11init_matrixPfmf,"a",@progbits
	.sectionflags	@""
	.align	4
.nv.constant0._Z11init_matrixPfmf:
	.zero		916


//--------------------- SYMBOLS --------------------------

	.type		.nv.reservedSmem.offset0,@object
	.size		.nv.reservedSmem.offset0,0x4
